//
// Generated by NVIDIA NVVM Compiler
//
// Compiler Build ID: CL-36424714
// Cuda compilation tools, release 13.0, V13.0.88
// Based on NVVM 20.0.0
//

.version 9.0
.target sm_100
.address_size 64

	// .globl	_Z13allot_requestPiS_S_S_S_S_S_S_S_ii
.extern .func  (.param .b32 func_retval0) vprintf
(
	.param .b64 vprintf_param_0,
	.param .b64 vprintf_param_1
)
;
.global .align 4 .u32 d_succ;
.global .align 4 .u32 d_fail;
// _ZZ13allot_requestPiS_S_S_S_S_S_S_S_iiE13access_buffer has been demoted
// _ZZ13allot_requestPiS_S_S_S_S_S_S_S_iiE11temp_buffer has been demoted
// _ZZ13allot_requestPiS_S_S_S_S_S_S_S_iiE4size has been demoted
// _ZZ13allot_requestPiS_S_S_S_S_S_S_S_iiE7counter has been demoted
// _ZZ13allot_requestPiS_S_S_S_S_S_S_S_iiE11last_thread has been demoted
.global .align 1 .b8 $str[7] = {37, 100, 32, 37, 100, 10};

.visible .entry _Z13allot_requestPiS_S_S_S_S_S_S_S_ii(
	.param .u64 .ptr .align 1 _Z13allot_requestPiS_S_S_S_S_S_S_S_ii_param_0,
	.param .u64 .ptr .align 1 _Z13allot_requestPiS_S_S_S_S_S_S_S_ii_param_1,
	.param .u64 .ptr .align 1 _Z13allot_requestPiS_S_S_S_S_S_S_S_ii_param_2,
	.param .u64 .ptr .align 1 _Z13allot_requestPiS_S_S_S_S_S_S_S_ii_param_3,
	.param .u64 .ptr .align 1 _Z13allot_requestPiS_S_S_S_S_S_S_S_ii_param_4,
	.param .u64 .ptr .align 1 _Z13allot_requestPiS_S_S_S_S_S_S_S_ii_param_5,
	.param .u64 .ptr .align 1 _Z13allot_requestPiS_S_S_S_S_S_S_S_ii_param_6,
	.param .u64 .ptr .align 1 _Z13allot_requestPiS_S_S_S_S_S_S_S_ii_param_7,
	.param .u64 .ptr .align 1 _Z13allot_requestPiS_S_S_S_S_S_S_S_ii_param_8,
	.param .u32 _Z13allot_requestPiS_S_S_S_S_S_S_S_ii_param_9,
	.param .u32 _Z13allot_requestPiS_S_S_S_S_S_S_S_ii_param_10
)
{
	.local .align 8 .b8 	__local_depot0[8];
	.reg .b64 	%SP;
	.reg .b64 	%SPL;
	.reg .pred 	%p<14>;
	.reg .b32 	%r<80>;
	.reg .b64 	%rd<12>;
	// demoted variable
	.shared .align 4 .b8 _ZZ13allot_requestPiS_S_S_S_S_S_S_S_iiE13access_buffer[4096];
	// demoted variable
	.shared .align 4 .b8 _ZZ13allot_requestPiS_S_S_S_S_S_S_S_iiE11temp_buffer[4096];
	// demoted variable
	.shared .align 4 .u32 _ZZ13allot_requestPiS_S_S_S_S_S_S_S_iiE4size;
	// demoted variable
	.shared .align 4 .u32 _ZZ13allot_requestPiS_S_S_S_S_S_S_S_iiE7counter;
	// demoted variable
	.shared .align 4 .u32 _ZZ13allot_requestPiS_S_S_S_S_S_S_S_iiE11last_thread;
	mov.u64 	%SPL, __local_depot0;
	cvta.local.u64 	%SP, %SPL;
	ld.param.u64 	%rd1, [_Z13allot_requestPiS_S_S_S_S_S_S_S_ii_param_5];
	ld.param.u64 	%rd2, [_Z13allot_requestPiS_S_S_S_S_S_S_S_ii_param_6];
	ld.param.u32 	%r25, [_Z13allot_requestPiS_S_S_S_S_S_S_S_ii_param_10];
	mov.u32 	%r1, %tid.x;
	mov.b32 	%r26, 0;
	st.shared.u32 	[_ZZ13allot_requestPiS_S_S_S_S_S_S_S_iiE7counter], %r26;
	mov.b32 	%r27, 1;
	st.shared.u32 	[_ZZ13allot_requestPiS_S_S_S_S_S_S_S_iiE4size], %r27;
	setp.ge.u32 	%p1, %r1, %r25;
	@%p1 bra 	$L__BB0_19;
	cvta.to.global.u64 	%rd3, %rd1;
	cvta.to.global.u64 	%rd4, %rd2;
	mul.wide.u32 	%rd5, %r1, 4;
	add.s64 	%rd6, %rd3, %rd5;
	ld.global.u32 	%r28, [%rd6];
	add.s64 	%rd7, %rd4, %rd5;
	ld.global.u32 	%r29, [%rd7];
	mad.lo.s32 	%r30, %r28, 100, %r29;
	shl.b32 	%r31, %r1, 2;
	mov.u32 	%r32, _ZZ13allot_requestPiS_S_S_S_S_S_S_S_iiE11temp_buffer;
	add.s32 	%r2, %r32, %r31;
	st.shared.u32 	[%r2], %r30;
	setp.gt.s32 	%p2, %r25, 1;
	@%p2 bra 	$L__BB0_3;
	mov.u32 	%r68, _ZZ13allot_requestPiS_S_S_S_S_S_S_S_iiE13access_buffer;
	add.s32 	%r69, %r68, %r31;
	ld.shared.u32 	%r79, [%r69];
	bra.uni 	$L__BB0_18;
$L__BB0_3:
	mov.u32 	%r35, _ZZ13allot_requestPiS_S_S_S_S_S_S_S_iiE13access_buffer;
	add.s32 	%r4, %r35, %r31;
	shr.u32 	%r36, %r25, 31;
	add.s32 	%r37, %r25, %r36;
	shr.s32 	%r5, %r37, 1;
	mov.b32 	%r73, 1;
$L__BB0_4:
	shl.b32 	%r7, %r73, 1;
	mul.lo.s32 	%r74, %r7, %r1;
	add.s32 	%r9, %r74, %r73;
	add.s32 	%r10, %r9, %r73;
	setp.ge.u32 	%p3, %r74, %r9;
	setp.ge.u32 	%p4, %r9, %r10;
	and.pred  	%p5, %p3, %p4;
	@%p5 bra 	$L__BB0_14;
	mov.u32 	%r78, %r9;
	mov.u32 	%r77, %r74;
$L__BB0_6:
	setp.ne.s32 	%p6, %r77, %r9;
	@%p6 bra 	$L__BB0_8;
	shl.b32 	%r56, %r78, 2;
	add.s32 	%r58, %r32, %r56;
	ld.shared.u32 	%r59, [%r58];
	shl.b32 	%r60, %r74, 2;
	add.s32 	%r62, %r35, %r60;
	st.shared.u32 	[%r62], %r59;
	add.s32 	%r78, %r78, 1;
	mov.u32 	%r77, %r9;
	bra.uni 	$L__BB0_13;
$L__BB0_8:
	setp.ne.s32 	%p7, %r78, %r10;
	@%p7 bra 	$L__BB0_10;
	shl.b32 	%r49, %r77, 2;
	add.s32 	%r51, %r32, %r49;
	ld.shared.u32 	%r52, [%r51];
	shl.b32 	%r53, %r74, 2;
	add.s32 	%r55, %r35, %r53;
	st.shared.u32 	[%r55], %r52;
	add.s32 	%r77, %r77, 1;
	mov.u32 	%r78, %r10;
	bra.uni 	$L__BB0_13;
$L__BB0_10:
	shl.b32 	%r38, %r77, 2;
	add.s32 	%r40, %r32, %r38;
	ld.shared.u32 	%r16, [%r40];
	shl.b32 	%r41, %r78, 2;
	add.s32 	%r42, %r32, %r41;
	ld.shared.u32 	%r17, [%r42];
	setp.gt.u32 	%p8, %r16, %r17;
	@%p8 bra 	$L__BB0_12;
	shl.b32 	%r43, %r74, 2;
	add.s32 	%r45, %r35, %r43;
	st.shared.u32 	[%r45], %r16;
	add.s32 	%r77, %r77, 1;
	bra.uni 	$L__BB0_13;
$L__BB0_12:
	shl.b32 	%r46, %r74, 2;
	add.s32 	%r48, %r35, %r46;
	st.shared.u32 	[%r48], %r17;
	add.s32 	%r78, %r78, 1;
$L__BB0_13:
	add.s32 	%r74, %r74, 1;
	setp.lt.u32 	%p9, %r77, %r9;
	setp.lt.u32 	%p10, %r78, %r10;
	or.pred  	%p11, %p9, %p10;
	@%p11 bra 	$L__BB0_6;
$L__BB0_14:
	atom.shared.exch.b32 	%r63, [_ZZ13allot_requestPiS_S_S_S_S_S_S_S_iiE11last_thread], %r1;
	atom.shared.add.u32 	%r64, [_ZZ13allot_requestPiS_S_S_S_S_S_S_S_iiE7counter], 1;
	ld.shared.u32 	%r79, [%r4];
	st.shared.u32 	[%r2], %r79;
	ld.shared.u32 	%r65, [_ZZ13allot_requestPiS_S_S_S_S_S_S_S_iiE11last_thread];
	setp.ne.s32 	%p12, %r1, %r65;
	@%p12 bra 	$L__BB0_16;
	atom.shared.exch.b32 	%r66, [_ZZ13allot_requestPiS_S_S_S_S_S_S_S_iiE7counter], 0;
$L__BB0_16:
	setp.le.s32 	%p13, %r7, %r5;
	mov.u32 	%r73, %r7;
	@%p13 bra 	$L__BB0_4;
	st.shared.u32 	[_ZZ13allot_requestPiS_S_S_S_S_S_S_S_iiE4size], %r7;
$L__BB0_18:
	add.u64 	%rd8, %SP, 0;
	add.u64 	%rd9, %SPL, 0;
	mov.b32 	%r70, 0;
	st.local.v2.u32 	[%rd9], {%r79, %r70};
	mov.u64 	%rd10, $str;
	cvta.global.u64 	%rd11, %rd10;
	{ // callseq 0, 0
	.param .b64 param0;
	st.param.b64 	[param0], %rd11;
	.param .b64 param1;
	st.param.b64 	[param1], %rd8;
	.param .b32 retval0;
	call.uni (retval0), 
	vprintf, 
	(
	param0, 
	param1
	);
	ld.param.b32 	%r71, [retval0];
	} // callseq 0
$L__BB0_19:
	ret;

}


// ===== COMPILED SASS (sm_100) =====

	.target	sm_100

	.elftype	@"ET_EXEC"


//--------------------- .note.nv.tkinfo           --------------------------
	.section	.note.nv.tkinfo,"",@"SHT_NOTE"
	.sectionflags	@"SHF_NOTE_NV_TKINFO"
	.tkinfo
        /*0018*/ 	.word	0x00000002
        /*0030*/ 	.string	""
        /*0030*/ 	.string	"ptxas"
        /*0030*/ 	.string	"Cuda compilation tools, release 13.0, V13.0.88"
        /*0030*/ 	.string	"Build cuda_13.0.r13.0/compiler.36424714_0"
        /*0030*/ 	.string	"-arch sm_100 -m 64 "



//--------------------- .note.nv.cuinfo           --------------------------
	.section	.note.nv.cuinfo,"",@"SHT_NOTE"
	.sectionflags	@"SHF_NOTE_NV_CUINFO"
        /*0018*/ 	.short	0x0002
        /*001a*/ 	.short	0x0064
        /*001c*/ 	.short	0x0082
	.zero		2


//--------------------- .nv.info                  --------------------------
	.section	.nv.info,"",@"SHT_CUDA_INFO"
	.align	4


	//----- nvinfo : EIATTR_REGCOUNT
	.align		4
        /*0000*/ 	.byte	0x04, 0x2f
        /*0002*/ 	.short	(.L_4 - .L_3)
	.align		4
.L_3:
        /*0004*/ 	.word	index@(_Z13allot_requestPiS_S_S_S_S_S_S_S_ii)
        /*0008*/ 	.word	0x00000018


	//----- nvinfo : EIATTR_FRAME_SIZE
	.align		4
.L_4:
        /*000c*/ 	.byte	0x04, 0x11
        /*000e*/ 	.short	(.L_6 - .L_5)
	.align		4
.L_5:
        /*0010*/ 	.word	index@(_Z13allot_requestPiS_S_S_S_S_S_S_S_ii)
        /*0014*/ 	.word	0x00000008


	//----- nvinfo : EIATTR_MIN_STACK_SIZE
	.align		4
.L_6:
        /*0018*/ 	.byte	0x04, 0x12
        /*001a*/ 	.short	(.L_8 - .L_7)
	.align		4
.L_7:
        /*001c*/ 	.word	index@(_Z13allot_requestPiS_S_S_S_S_S_S_S_ii)
        /*0020*/ 	.word	0x00000008
.L_8:


//--------------------- .nv.compat                --------------------------
	.section	.nv.compat,"",@"SHT_CUDA_COMPAT_INFO"
	.align	4
        /*0000*/ 	.byte	0x02, 0x09, 0x00, 0x00, 0x02, 0x02, 0x01, 0x00, 0x02, 0x05, 0x05, 0x00, 0x03, 0x07, 0x01, 0x01
        /*0010*/ 	.byte	0x02, 0x03, 0x00, 0x00, 0x02, 0x06, 0x01, 0x00, 0x04, 0x0b, 0x08, 0x00, 0x09, 0x00, 0x00, 0x00
        /*0020*/ 	.byte	0x00, 0x00, 0x00, 0x00


//--------------------- .nv.info._Z13allot_requestPiS_S_S_S_S_S_S_S_ii --------------------------
	.section	.nv.info._Z13allot_requestPiS_S_S_S_S_S_S_S_ii,"",@"SHT_CUDA_INFO"
	.sectionflags	@""
	.align	4


	//----- nvinfo : EIATTR_CUDA_API_VERSION
	.align		4
        /*0000*/ 	.byte	0x04, 0x37
        /*0002*/ 	.short	(.L_10 - .L_9)
.L_9:
        /*0004*/ 	.word	0x00000082


	//----- nvinfo : EIATTR_KPARAM_INFO
	.align		4
.L_10:
        /*0008*/ 	.byte	0x04, 0x17
        /*000a*/ 	.short	(.L_12 - .L_11)
.L_11:
        /*000c*/ 	.word	0x00000000
        /*0010*/ 	.short	0x000a
        /*0012*/ 	.short	0x004c
        /*0014*/ 	.byte	0x00, 0xf0, 0x11, 0x00


	//----- nvinfo : EIATTR_KPARAM_INFO
	.align		4
.L_12:
        /*0018*/ 	.byte	0x04, 0x17
        /*001a*/ 	.short	(.L_14 - .L_13)
.L_13:
        /*001c*/ 	.word	0x00000000
        /*0020*/ 	.short	0x0009
        /*0022*/ 	.short	0x0048
        /*0024*/ 	.byte	0x00, 0xf0, 0x11, 0x00


	//----- nvinfo : EIATTR_KPARAM_INFO
	.align		4
.L_14:
        /*0028*/ 	.byte	0x04, 0x17
        /*002a*/ 	.short	(.L_16 - .L_15)
.L_15:
        /*002c*/ 	.word	0x00000000
        /*0030*/ 	.short	0x0008
        /*0032*/ 	.short	0x0040
        /*0034*/ 	.byte	0x00, 0xf5, 0x21, 0x00


	//----- nvinfo : EIATTR_KPARAM_INFO
	.align		4
.L_16:
        /*0038*/ 	.byte	0x04, 0x17
        /*003a*/ 	.short	(.L_18 - .L_17)
.L_17:
        /*003c*/ 	.word	0x00000000
        /*0040*/ 	.short	0x0007
        /*0042*/ 	.short	0x0038
        /*0044*/ 	.byte	0x00, 0xf5, 0x21, 0x00


	//----- nvinfo : EIATTR_KPARAM_INFO
	.align		4
.L_18:
        /*0048*/ 	.byte	0x04, 0x17
        /*004a*/ 	.short	(.L_20 - .L_19)
.L_19:
        /*004c*/ 	.word	0x00000000
        /*0050*/ 	.short	0x0006
        /*0052*/ 	.short	0x0030
        /*0054*/ 	.byte	0x00, 0xf5, 0x21, 0x00


	//----- nvinfo : EIATTR_KPARAM_INFO
	.align		4
.L_20:
        /*0058*/ 	.byte	0x04, 0x17
        /*005a*/ 	.short	(.L_22 - .L_21)
.L_21:
        /*005c*/ 	.word	0x00000000
        /*0060*/ 	.short	0x0005
        /*0062*/ 	.short	0x0028
        /*0064*/ 	.byte	0x00, 0xf5, 0x21, 0x00


	//----- nvinfo : EIATTR_KPARAM_INFO
	.align		4
.L_22:
        /*0068*/ 	.byte	0x04, 0x17
        /*006a*/ 	.short	(.L_24 - .L_23)
.L_23:
        /*006c*/ 	.word	0x00000000
        /*0070*/ 	.short	0x0004
        /*0072*/ 	.short	0x0020
        /*0074*/ 	.byte	0x00, 0xf5, 0x21, 0x00


	//----- nvinfo : EIATTR_KPARAM_INFO
	.align		4
.L_24:
        /*0078*/ 	.byte	0x04, 0x17
        /*007a*/ 	.short	(.L_26 - .L_25)
.L_25:
        /*007c*/ 	.word	0x00000000
        /*0080*/ 	.short	0x0003
        /*0082*/ 	.short	0x0018
        /*0084*/ 	.byte	0x00, 0xf5, 0x21, 0x00


	//----- nvinfo : EIATTR_KPARAM_INFO
	.align		4
.L_26:
        /*0088*/ 	.byte	0x04, 0x17
        /*008a*/ 	.short	(.L_28 - .L_27)
.L_27:
        /*008c*/ 	.word	0x00000000
        /*0090*/ 	.short	0x0002
        /*0092*/ 	.short	0x0010
        /*0094*/ 	.byte	0x00, 0xf5, 0x21, 0x00


	//----- nvinfo : EIATTR_KPARAM_INFO
	.align		4
.L_28:
        /*0098*/ 	.byte	0x04, 0x17
        /*009a*/ 	.short	(.L_30 - .L_29)
.L_29:
        /*009c*/ 	.word	0x00000000
        /*00a0*/ 	.short	0x0001
        /*00a2*/ 	.short	0x0008
        /*00a4*/ 	.byte	0x00, 0xf5, 0x21, 0x00


	//----- nvinfo : EIATTR_KPARAM_INFO
	.align		4
.L_30:
        /*00a8*/ 	.byte	0x04, 0x17
        /*00aa*/ 	.short	(.L_32 - .L_31)
.L_31:
        /*00ac*/ 	.word	0x00000000
        /*00b0*/ 	.short	0x0000
        /*00b2*/ 	.short	0x0000
        /*00b4*/ 	.byte	0x00, 0xf5, 0x21, 0x00


	//----- nvinfo : EIATTR_SPARSE_MMA_MASK
	.align		4
.L_32:
        /*00b8*/ 	.byte	0x03, 0x50
        /*00ba*/ 	.short	0x0000


	//----- nvinfo : EIATTR_MAXREG_COUNT
	.align		4
        /*00bc*/ 	.byte	0x03, 0x1b
        /*00be*/ 	.short	0x00ff


	//----- nvinfo : EIATTR_EXTERNS
	.align		4
        /*00c0*/ 	.byte	0x04, 0x0f
        /*00c2*/ 	.short	(.L_34 - .L_33)


	//   ....[0]....
	.align		4
.L_33:
        /*00c4*/ 	.word	index@(vprintf)


	//----- nvinfo : EIATTR_MERCURY_ISA_VERSION
	.align		4
.L_34:
        /*00c8*/ 	.byte	0x03, 0x5f
        /*00ca*/ 	.short	0x0101


	//----- nvinfo : EIATTR_VRC_CTA_INIT_COUNT
	.align		4
        /*00cc*/ 	.byte	0x02, 0x4a
	.zero		1
	.zero		1


	//----- nvinfo : EIATTR_SYSCALL_OFFSETS
	.align		4
        /*00d0*/ 	.byte	0x04, 0x46
        /*00d2*/ 	.short	(.L_36 - .L_35)


	//   ....[0]....
.L_35:
        /*00d4*/ 	.word	0x000006c0


	//----- nvinfo : EIATTR_EXIT_INSTR_OFFSETS
	.align		4
.L_36:
        /*00d8*/ 	.byte	0x04, 0x1c
        /*00da*/ 	.short	(.L_38 - .L_37)


	//   ....[0]....
.L_37:
        /*00dc*/ 	.word	0x000000f0


	//   ....[1]....
        /*00e0*/ 	.word	0x000006d0


	//----- nvinfo : EIATTR_CRS_STACK_SIZE
	.align		4
.L_38:
        /*00e4*/ 	.byte	0x04, 0x1e
        /*00e6*/ 	.short	(.L_40 - .L_39)
.L_39:
        /*00e8*/ 	.word	0x00000000


	//----- nvinfo : EIATTR_CBANK_PARAM_SIZE
	.align		4
.L_40:
        /*00ec*/ 	.byte	0x03, 0x19
        /*00ee*/ 	.short	0x0050


	//----- nvinfo : EIATTR_PARAM_CBANK
	.align		4
        /*00f0*/ 	.byte	0x04, 0x0a
        /*00f2*/ 	.short	(.L_42 - .L_41)
	.align		4
.L_41:
        /*00f4*/ 	.word	index@(.nv.constant0._Z13allot_requestPiS_S_S_S_S_S_S_S_ii)
        /*00f8*/ 	.short	0x0380
        /*00fa*/ 	.short	0x0050


	//----- nvinfo : EIATTR_SW_WAR
	.align		4
.L_42:
        /*00fc*/ 	.byte	0x04, 0x36
        /*00fe*/ 	.short	(.L_44 - .L_43)
.L_43:
        /*0100*/ 	.word	0x00000008
.L_44:


//--------------------- .nv.callgraph             --------------------------
	.section	.nv.callgraph,"",@"SHT_CUDA_CALLGRAPH"
	.align	4
	.sectionentsize	8
	.align		4
        /*0000*/ 	.word	0x00000000
	.align		4
        /*0004*/ 	.word	0xffffffff
	.align		4
        /*0008*/ 	.word	index@(_Z13allot_requestPiS_S_S_S_S_S_S_S_ii)
	.align		4
        /*000c*/ 	.word	index@(vprintf)
	.align		4
        /*0010*/ 	.word	0x00000000
	.align		4
        /*0014*/ 	.word	0xfffffffe
	.align		4
        /*0018*/ 	.word	0x00000000
	.align		4
        /*001c*/ 	.word	0xfffffffd
	.align		4
        /*0020*/ 	.word	0x00000000
	.align		4
        /*0024*/ 	.word	0xfffffffc


//--------------------- .nv.constant4             --------------------------
	.section	.nv.constant4,"a",@progbits
	.align	8
	.align		8
.nv.constant4:
        /*0000*/ 	.dword	vprintf
	.align		8
        /*0008*/ 	.dword	d_succ
	.align		8
        /*0010*/ 	.dword	d_fail
	.align		8
        /*0018*/ 	.dword	$str


//--------------------- .text._Z13allot_requestPiS_S_S_S_S_S_S_S_ii --------------------------
	.section	.text._Z13allot_requestPiS_S_S_S_S_S_S_S_ii,"ax",@progbits
	.align	128
        .global         _Z13allot_requestPiS_S_S_S_S_S_S_S_ii
        .type           _Z13allot_requestPiS_S_S_S_S_S_S_S_ii,@function
        .size           _Z13allot_requestPiS_S_S_S_S_S_S_S_ii,(.L_x_11 - _Z13allot_requestPiS_S_S_S_S_S_S_S_ii)
        .other          _Z13allot_requestPiS_S_S_S_S_S_S_S_ii,@"STO_CUDA_ENTRY STV_DEFAULT"
_Z13allot_requestPiS_S_S_S_S_S_S_S_ii:
.text._Z13allot_requestPiS_S_S_S_S_S_S_S_ii:
[----:B------:R-:W0:Y:S01]  /*0000*/  LDC R1, c[0x0][0x37c] ;  /* 0x0000df00ff017b82 */ /* 0x000e220000000800 */
[----:B------:R-:W1:Y:S07]  /*0010*/  S2R R0, SR_TID.X ;  /* 0x0000000000007919 */ /* 0x000e6e0000002100 */
[----:B------:R-:W1:Y:S01]  /*0020*/  LDC R11, c[0x0][0x3cc] ;  /* 0x0000f300ff0b7b82 */ /* 0x000e620000000800 */
[----:B------:R-:W2:Y:S01]  /*0030*/  LDCU UR6, c[0x0][0x2f8] ;  /* 0x00005f00ff0677ac */ /* 0x000ea20008000800 */
[----:B0-----:R-:W-:-:S02]  /*0040*/  VIADD R1, R1, 0xfffffff8 ;  /* 0xfffffff801017836 */ /* 0x001fc40000000000 */
[----:B------:R-:W-:Y:S01]  /*0050*/  IMAD.MOV.U32 R2, RZ, RZ, 0x1 ;  /* 0x00000001ff027424 */ /* 0x000fe200078e00ff */
[----:B------:R-:W0:Y:S01]  /*0060*/  LDCU UR8, c[0x0][0x2fc] ;  /* 0x00005f80ff0877ac */ /* 0x000e220008000800 */
[----:B------:R-:W-:Y:S02]  /*0070*/  IMAD.MOV.U32 R3, RZ, RZ, RZ ;  /* 0x000000ffff037224 */ /* 0x000fe400078e00ff */
[----:B------:R-:W3:Y:S01]  /*0080*/  S2UR UR5, SR_CgaCtaId ;  /* 0x00000000000579c3 */ /* 0x000ee20000008800 */
[----:B------:R-:W-:Y:S01]  /*0090*/  UMOV UR4, 0x400 ;  /* 0x0000040000047882 */ /* 0x000fe20000000000 */
[----:B--2---:R-:W-:-:S05]  /*00a0*/  IADD3 R6, P1, PT, R1, UR6, RZ ;  /* 0x0000000601067c10 */ /* 0x004fca000ff3e0ff */
[----:B0-----:R-:W-:Y:S01]  /*00b0*/  IMAD.X R7, RZ, RZ, UR8, P1 ;  /* 0x00000008ff077e24 */ /* 0x001fe200088e06ff */
[----:B-1----:R-:W-:Y:S01]  /*00c0*/  ISETP.GE.U32.AND P0, PT, R0, R11, PT ;  /* 0x0000000b0000720c */ /* 0x002fe20003f06070 */
[----:B---3--:R-:W-:-:S09]  /*00d0*/  ULEA UR7, UR5, UR4, 0x18 ;  /* 0x0000000405077291 */ /* 0x008fd2000f8ec0ff */
[----:B------:R0:W-:Y:S03]  /*00e0*/  STS.64 [UR7+0x2000], R2 ;  /* 0x00200002ff007988 */ /* 0x0001e60008000a07 */
[----:B------:R-:W-:Y:S05]  /*00f0*/  @P0 EXIT ;  /* 0x000000000000094d */ /* 0x000fea0003800000 */
[----:B------:R-:W1:Y:S01]  /*0100*/  LDC.64 R4, c[0x0][0x3a8] ;  /* 0x0000ea00ff047b82 */ /* 0x000e620000000a00 */
[----:B------:R-:W2:Y:S07]  /*0110*/  LDCU.64 UR8, c[0x0][0x358] ;  /* 0x00006b00ff0877ac */ /* 0x000eae0008000a00 */
[----:B------:R-:W3:Y:S01]  /*0120*/  LDC.64 R8, c[0x0][0x3b0] ;  /* 0x0000ec00ff087b82 */ /* 0x000ee20000000a00 */
[----:B-1----:R-:W-:-:S06]  /*0130*/  IMAD.WIDE.U32 R4, R0, 0x4, R4 ;  /* 0x0000000400047825 */ /* 0x002fcc00078e0004 */
[----:B--2---:R-:W2:Y:S01]  /*0140*/  LDG.E R4, desc[UR8][R4.64] ;  /* 0x0000000804047981 */ /* 0x004ea2000c1e1900 */
[----:B---3--:R-:W-:-:S06]  /*0150*/  IMAD.WIDE.U32 R8, R0, 0x4, R8 ;  /* 0x0000000400087825 */ /* 0x008fcc00078e0008 */
[----:B------:R-:W2:Y:S01]  /*0160*/  LDG.E R9, desc[UR8][R8.64] ;  /* 0x0000000808097981 */ /* 0x000ea2000c1e1900 */
[----:B------:R-:W-:Y:S01]  /*0170*/  ISETP.GT.AND P0, PT, R11, 0x1, PT ;  /* 0x000000010b00780c */ /* 0x000fe20003f04270 */
[----:B------:R-:W-:-:S04]  /*0180*/  UIADD3 UR4, UPT, UPT, UR4, 0x1000, URZ ;  /* 0x0000100004047890 */ /* 0x000fc8000fffe0ff */
[----:B------:R-:W-:-:S06]  /*0190*/  ULEA UR4, UR5, UR4, 0x18 ;  /* 0x0000000405047291 */ /* 0x000fcc000f8ec0ff */
[C---:B0-----:R-:W-:Y:S02]  /*01a0*/  LEA R3, R0.reuse, UR4, 0x2 ;  /* 0x0000000400037c11 */ /* 0x041fe4000f8e10ff */
[----:B------:R-:W-:Y:S01]  /*01b0*/  @!P0 LEA R2, R0, UR7, 0x2 ;  /* 0x0000000700028c11 */ /* 0x000fe2000f8e10ff */
[----:B--2---:R-:W-:-:S05]  /*01c0*/  IMAD R10, R4, 0x64, R9 ;  /* 0x00000064040a7824 */ /* 0x004fca00078e0209 */
[----:B------:R0:W-:Y:S04]  /*01d0*/  STS [R3], R10 ;  /* 0x0000000a03007388 */ /* 0x0001e80000000800 */
[----:B------:R-:W1:Y:S01]  /*01e0*/  @!P0 LDS R2, [R2] ;  /* 0x0000000002028984 */ /* 0x000e620000000800 */
[----:B------:R-:W-:Y:S05]  /*01f0*/  @!P0 BRA `(.L_x_0) ;  /* 0x0000000400108947 */ /* 0x000fea0003800000 */
[----:B-1----:R-:W-:Y:S01]  /*0200*/  LEA.HI R2, R11, R11, RZ, 0x1 ;  /* 0x0000000b0b027211 */ /* 0x002fe200078f08ff */
[----:B------:R-:W-:Y:S01]  /*0210*/  IMAD.MOV.U32 R5, RZ, RZ, 0x1 ;  /* 0x00000001ff057424 */ /* 0x000fe200078e00ff */
[----:B------:R-:W-:Y:S02]  /*0220*/  LEA R14, R0, UR7, 0x2 ;  /* 0x00000007000e7c11 */ /* 0x000fe4000f8e10ff */
[----:B------:R-:W-:-:S07]  /*0230*/  SHF.R.S32.HI R4, RZ, 0x1, R2 ;  /* 0x00000001ff047819 */ /* 0x000fce0000011402 */
.L_x_8:
[----:B------:R-:W-:Y:S01]  /*0240*/  IMAD.SHL.U32 R11, R5, 0x2, RZ ;  /* 0x00000002050b7824 */ /* 0x000fe200078e00ff */
[----:B------:R-:W-:Y:S03]  /*0250*/  BSSY.RECONVERGENT B0, `(.L_x_1) ;  /* 0x0000029000007945 */ /* 0x000fe60003800200 */
[----:B------:R-:W-:-:S04]  /*0260*/  IMAD R2, R11, R0, RZ ;  /* 0x000000000b027224 */ /* 0x000fc800078e02ff */
[----:B------:R-:W-:-:S04]  /*0270*/  IMAD.IADD R13, R2, 0x1, R5 ;  /* 0x00000001020d7824 */ /* 0x000fc800078e0205 */
[----:B------:R-:W-:Y:S01]  /*0280*/  IMAD.IADD R12, R13, 0x1, R5 ;  /* 0x000000010d0c7824 */ /* 0x000fe200078e0205 */
[----:B------:R-:W-:-:S04]  /*0290*/  ISETP.GE.U32.AND P1, PT, R2, R13, PT ;  /* 0x0000000d0200720c */ /* 0x000fc80003f26070 */
[----:B------:R-:W-:-:S13]  /*02a0*/  ISETP.GE.U32.AND P0, PT, R13, R12, PT ;  /* 0x0000000c0d00720c */ /* 0x000fda0003f06070 */
[----:B012---:R-:W-:Y:S05]  /*02b0*/  @P0 BRA P1, `(.L_x_2) ;  /* 0x0000000000880947 */ /* 0x007fea0000800000 */
[----:B------:R-:W-:Y:S02]  /*02c0*/  IMAD.MOV.U32 R5, RZ, RZ, R13 ;  /* 0x000000ffff057224 */ /* 0x000fe400078e000d */
[----:B------:R-:W-:-:S07]  /*02d0*/  IMAD.MOV.U32 R8, RZ, RZ, R2 ;  /* 0x000000ffff087224 */ /* 0x000fce00078e0002 */
.L_x_5:
[----:B------:R-:W-:Y:S01]  /*02e0*/  ISETP.NE.AND P0, PT, R8, R13, PT ;  /* 0x0000000d0800720c */ /* 0x000fe20003f05270 */
[----:B------:R-:W-:-:S12]  /*02f0*/  BSSY.RECONVERGENT B1, `(.L_x_3) ;  /* 0x000001a000017945 */ /* 0x000fd80003800200 */
[C---:B012---:R-:W-:Y:S01]  /*0300*/  @!P0 LEA R9, R5.reuse, UR4, 0x2 ;  /* 0x0000000405098c11 */ /* 0x047fe2000f8e10ff */
[----:B------:R-:W-:Y:S01]  /*0310*/  @!P0 IMAD.MOV.U32 R8, RZ, RZ, R13 ;  /* 0x000000ffff088224 */ /* 0x000fe200078e000d */
[----:B0-----:R-:W-:Y:S01]  /*0320*/  @!P0 LEA R10, R2, UR7, 0x2 ;  /* 0x00000007020a8c11 */ /* 0x001fe2000f8e10ff */
[----:B------:R-:W-:-:S03]  /*0330*/  @!P0 VIADD R5, R5, 0x1 ;  /* 0x0000000105058836 */ /* 0x000fc60000000000 */
[----:B------:R-:W0:Y:S04]  /*0340*/  @!P0 LDS R9, [R9] ;  /* 0x0000000009098984 */ /* 0x000e280000000800 */
[----:B0-----:R0:W-:Y:S01]  /*0350*/  @!P0 STS [R10], R9 ;  /* 0x000000090a008388 */ /* 0x0011e20000000800 */
[----:B------:R-:W-:Y:S05]  /*0360*/  @!P0 BRA `(.L_x_4) ;  /* 0x0000000000488947 */ /* 0x000fea0003800000 */
[----:B------:R-:W-:-:S13]  /*0370*/  ISETP.NE.AND P0, PT, R5, R12, PT ;  /* 0x0000000c0500720c */ /* 0x000fda0003f05270 */
[----:B0-----:R-:W-:Y:S01]  /*0380*/  @!P0 LEA R9, R8, UR4, 0x2 ;  /* 0x0000000408098c11 */ /* 0x001fe2000f8e10ff */
[----:B------:R-:W-:Y:S01]  /*0390*/  @!P0 IMAD.MOV.U32 R5, RZ, RZ, R12 ;  /* 0x000000ffff058224 */ /* 0x000fe200078e000c */
[----:B------:R-:W-:Y:S01]  /*03a0*/  @!P0 LEA R10, R2, UR7, 0x2 ;  /* 0x00000007020a8c11 */ /* 0x000fe2000f8e10ff */
[----:B------:R-:W-:-:S03]  /*03b0*/  @!P0 VIADD R8, R8, 0x1 ;  /* 0x0000000108088836 */ /* 0x000fc60000000000 */
[----:B------:R-:W0:Y:S04]  /*03c0*/  @!P0 LDS R9, [R9] ;  /* 0x0000000009098984 */ /* 0x000e280000000800 */
[----:B0-----:R1:W-:Y:S01]  /*03d0*/  @!P0 STS [R10], R9 ;  /* 0x000000090a008388 */ /* 0x0013e20000000800 */
[----:B------:R-:W-:Y:S05]  /*03e0*/  @!P0 BRA `(.L_x_4) ;  /* 0x0000000000288947 */ /* 0x000fea0003800000 */
[----:B-1----:R-:W-:Y:S02]  /*03f0*/  LEA R9, R8, UR4, 0x2 ;  /* 0x0000000408097c11 */ /* 0x002fe4000f8e10ff */
[----:B------:R-:W-:Y:S02]  /*0400*/  LEA R10, R5, UR4, 0x2 ;  /* 0x00000004050a7c11 */ /* 0x000fe4000f8e10ff */
[----:B------:R-:W-:Y:S02]  /*0410*/  LEA R15, R2, UR7, 0x2 ;  /* 0x00000007020f7c11 */ /* 0x000fe4000f8e10ff */
[----:B------:R-:W-:Y:S04]  /*0420*/  LDS R9, [R9] ;  /* 0x0000000009097984 */ /* 0x000fe80000000800 */
[----:B------:R-:W0:Y:S02]  /*0430*/  LDS R10, [R10] ;  /* 0x000000000a0a7984 */ /* 0x000e240000000800 */
[----:B0-----:R-:W-:-:S13]  /*0440*/  ISETP.GT.U32.AND P0, PT, R9, R10, PT ;  /* 0x0000000a0900720c */ /* 0x001fda0003f04070 */
[----:B------:R2:W-:Y:S01]  /*0450*/  @!P0 STS [R15], R9 ;  /* 0x000000090f008388 */ /* 0x0005e20000000800 */
[----:B------:R-:W-:Y:S02]  /*0460*/  @!P0 VIADD R8, R8, 0x1 ;  /* 0x0000000108088836 */ /* 0x000fe40000000000 */
[----:B------:R-:W-:Y:S01]  /*0470*/  @P0 VIADD R5, R5, 0x1 ;  /* 0x0000000105050836 */ /* 0x000fe20000000000 */
[----:B------:R2:W-:Y:S06]  /*0480*/  @P0 STS [R15], R10 ;  /* 0x0000000a0f000388 */ /* 0x0005ec0000000800 */
.L_x_4:
[----:B------:R-:W-:Y:S05]  /*0490*/  BSYNC.RECONVERGENT B1 ;  /* 0x0000000000017941 */ /* 0x000fea0003800200 */
.L_x_3:
[----:B------:R-:W-:Y:S01]  /*04a0*/  ISETP.GE.U32.AND P0, PT, R5, R12, PT ;  /* 0x0000000c0500720c */ /* 0x000fe20003f06070 */
[----:B------:R-:W-:-:S03]  /*04b0*/  VIADD R2, R2, 0x1 ;  /* 0x0000000102027836 */ /* 0x000fc60000000000 */
[----:B------:R-:W-:-:S13]  /*04c0*/  ISETP.LT.U32.OR P0, PT, R8, R13, !P0 ;  /* 0x0000000d0800720c */ /* 0x000fda0004701470 */
[----:B------:R-:W-:Y:S05]  /*04d0*/  @P0 BRA `(.L_x_5) ;  /* 0xfffffffc00800947 */ /* 0x000fea000383ffff */
.L_x_2:
[----:B------:R-:W-:Y:S05]  /*04e0*/  BSYNC.RECONVERGENT B0 ;  /* 0x0000000000007941 */ /* 0x000fea0003800200 */
.L_x_1:
[----:B------:R-:W3:Y:S01]  /*04f0*/  S2UR UR8, SR_CgaCtaId ;  /* 0x00000000000879c3 */ /* 0x000ee20000008800 */
[----:B------:R-:W-:Y:S01]  /*0500*/  UMOV UR7, 0x400 ;  /* 0x0000040000077882 */ /* 0x000fe20000000000 */
[----:B------:R-:W-:Y:S01]  /*0510*/  BSSY.RECONVERGENT B0, `(.L_x_6) ;  /* 0x000000e000007945 */ /* 0x000fe20003800200 */
[----:B------:R-:W-:Y:S02]  /*0520*/  UIADD3 UR5, UPT, UPT, UR7, 0x2008, URZ ;  /* 0x0000200807057890 */ /* 0x000fe4000fffe0ff */
[----:B------:R-:W-:Y:S02]  /*0530*/  UIADD3 UR6, UPT, UPT, UR7, 0x2004, URZ ;  /* 0x0000200407067890 */ /* 0x000fe4000fffe0ff */
[----:B---3--:R-:W-:Y:S02]  /*0540*/  ULEA UR5, UR8, UR5, 0x18 ;  /* 0x0000000508057291 */ /* 0x008fe4000f8ec0ff */
[----:B------:R-:W-:Y:S02]  /*0550*/  ULEA UR6, UR8, UR6, 0x18 ;  /* 0x0000000608067291 */ /* 0x000fe4000f8ec0ff */
[----:B------:R-:W-:-:S05]  /*0560*/  ULEA UR7, UR8, UR7, 0x18 ;  /* 0x0000000708077291 */ /* 0x000fca000f8ec0ff */
[----:B------:R-:W-:Y:S04]  /*0570*/  ATOMS.EXCH RZ, [UR5], R0 ;  /* 0x00000000ffff798c */ /* 0x000fe8000c000005 */
[----:B------:R-:W-:Y:S04]  /*0580*/  ATOMS.POPC.INC.32 RZ, [UR6] ;  /* 0x00000000ffff7f8c */ /* 0x000fe8000d800006 */
[----:B------:R-:W3:Y:S04]  /*0590*/  LDS R2, [R14] ;  /* 0x000000000e027984 */ /* 0x000ee80000000800 */
[----:B---3--:R-:W-:Y:S04]  /*05a0*/  STS [R3], R2 ;  /* 0x0000000203007388 */ /* 0x008fe80000000800 */
[----:B------:R-:W3:Y:S02]  /*05b0*/  LDS R5, [UR7+0x2008] ;  /* 0x00200807ff057984 */ /* 0x000ee40008000800 */
[----:B---3--:R-:W-:-:S13]  /*05c0*/  ISETP.NE.AND P0, PT, R0, R5, PT ;  /* 0x000000050000720c */ /* 0x008fda0003f05270 */
[----:B------:R-:W-:Y:S05]  /*05d0*/  @P0 BRA `(.L_x_7) ;  /* 0x0000000000040947 */ /* 0x000fea0003800000 */
[----:B------:R-:W-:Y:S01]  /*05e0*/  ATOMS.EXCH RZ, [UR6], RZ ;  /* 0x000000ffffff798c */ /* 0x000fe2000c000006 */
.L_x_7:
[----:B------:R-:W-:Y:S05]  /*05f0*/  BSYNC.RECONVERGENT B0 ;  /* 0x0000000000007941 */ /* 0x000fea0003800200 */
.L_x_6:
[----:B------:R-:W-:Y:S01]  /*0600*/  ISETP.GT.AND P0, PT, R11, R4, PT ;  /* 0x000000040b00720c */ /* 0x000fe20003f04270 */
[----:B------:R-:W-:-:S12]  /*0610*/  IMAD.MOV.U32 R5, RZ, RZ, R11 ;  /* 0x000000ffff057224 */ /* 0x000fd800078e000b */
[----:B------:R-:W-:Y:S05]  /*0620*/  @!P0 BRA `(.L_x_8) ;  /* 0xfffffffc00048947 */ /* 0x000fea000383ffff */
[----:B------:R3:W-:Y:S02]  /*0630*/  STS [UR7+0x2000], R11 ;  /* 0x0020000bff007988 */ /* 0x0007e40008000807 */
.L_x_0:
[----:B0-----:R-:W-:Y:S01]  /*0640*/  IMAD.MOV.U32 R3, RZ, RZ, RZ ;  /* 0x000000ffff037224 */ /* 0x001fe200078e00ff */
[----:B------:R-:W-:Y:S01]  /*0650*/  MOV R0, 0x0 ;  /* 0x0000000000007802 */ /* 0x000fe20000000f00 */
[----:B------:R-:W0:Y:S03]  /*0660*/  LDCU.64 UR4, c[0x4][0x18] ;  /* 0x01000300ff0477ac */ /* 0x000e260008000a00 */
[----:B-1----:R1:W-:Y:S01]  /*0670*/  STL.64 [R1], R2 ;  /* 0x0000000201007387 */ /* 0x0023e20000100a00 */
[----:B--2---:R1:W2:Y:S01]  /*0680*/  LDC.64 R8, c[0x4][R0] ;  /* 0x0100000000087b82 */ /* 0x0042a20000000a00 */
[----:B0-----:R-:W-:Y:S02]  /*0690*/  IMAD.U32 R4, RZ, RZ, UR4 ;  /* 0x00000004ff047e24 */ /* 0x001fe4000f8e00ff */
[----:B------:R-:W-:-:S07]  /*06a0*/  IMAD.U32 R5, RZ, RZ, UR5 ;  /* 0x00000005ff057e24 */ /* 0x000fce000f8e00ff */
[----:B------:R-:W-:-:S07]  /*06b0*/  LEPC R20, `(.L_x_9) ;  /* 0x000000001014794e */ /* 0x000fce0000000000 */
[----:B-123--:R-:W-:Y:S05]  /*06c0*/  CALL.ABS.NOINC R8 ;  /* 0x0000000008007343 */ /* 0x00efea0003c00000 */
.L_x_9:
[----:B------:R-:W-:Y:S05]  /*06d0*/  EXIT ;  /* 0x000000000000794d */ /* 0x000fea0003800000 */
.L_x_10:
[----:B------:R-:W-:-:S00]  /*06e0*/  BRA `(.L_x_10) ;  /* 0xfffffffc00fc7947 */ /* 0x000fc0000383ffff */
[----:B------:R-:W-:-:S00]  /*06f0*/  NOP ;  /* 0x0000000000007918 */ /* 0x000fc00000000000 */
        /* <DEDUP_REMOVED lines=8> */
.L_x_11:


//--------------------- .nv.global.init           --------------------------
	.section	.nv.global.init,"aw",@progbits
.nv.global.init:
	.type		$str,@object
	.size		$str,(.L_2 - $str)
$str:
        /*0000*/ 	.byte	0x25, 0x64, 0x20, 0x25, 0x64, 0x0a, 0x00
.L_2:


//--------------------- .nv.shared._Z13allot_requestPiS_S_S_S_S_S_S_S_ii --------------------------
	.section	.nv.shared._Z13allot_requestPiS_S_S_S_S_S_S_S_ii,"aw",@nobits
	.sectionflags	@""
	.align	4
.nv.shared._Z13allot_requestPiS_S_S_S_S_S_S_S_ii:
	.zero		9228


//--------------------- .nv.shared.reserved.0     --------------------------
	.section	.nv.shared.reserved.0,"aw",@nobits
	.weak		__nv_reservedSMEM_offset_0_alias
	.size		__nv_reservedSMEM_offset_0_alias, 0, 64
	.other		__nv_reservedSMEM_offset_0_alias,@"STO_CUDA_RESERVED_SHARED STV_DEFAULT"
__nv_reservedSMEM_offset_0_alias:
	.zero		0
	.zero		64


//--------------------- .nv.global                --------------------------
	.section	.nv.global,"aw",@nobits
	.align	4
.nv.global:
	.type		d_succ,@object
	.size		d_succ,(d_fail - d_succ)
d_succ:
	.zero		4
	.type		d_fail,@object
	.size		d_fail,(.L_1 - d_fail)
d_fail:
	.zero		4
.L_1:


//--------------------- .nv.constant0._Z13allot_requestPiS_S_S_S_S_S_S_S_ii --------------------------
	.section	.nv.constant0._Z13allot_requestPiS_S_S_S_S_S_S_S_ii,"a",@progbits
	.sectionflags	@""
	.align	4
.nv.constant0._Z13allot_requestPiS_S_S_S_S_S_S_S_ii:
	.zero		976


//--------------------- SYMBOLS --------------------------

	.type		.nv.reservedSmem.offset0,@object
	.size		.nv.reservedSmem.offset0,0x4
	.type		.nv.reservedSmem.cap,@object
	.size		.nv.reservedSmem.cap,0x4
	.type		vprintf,@function
